//
// Generated by NVIDIA NVVM Compiler
//
// Compiler Build ID: CL-36424714
// Cuda compilation tools, release 13.0, V13.0.88
// Based on NVVM 20.0.0
//

.version 9.0
.target sm_100
.address_size 64

	// .globl	_Z7myGEMM1PKfS0_Pf

.visible .entry _Z7myGEMM1PKfS0_Pf(
	.param .u64 .ptr .align 1 _Z7myGEMM1PKfS0_Pf_param_0,
	.param .u64 .ptr .align 1 _Z7myGEMM1PKfS0_Pf_param_1,
	.param .u64 .ptr .align 1 _Z7myGEMM1PKfS0_Pf_param_2
)
{
	.reg .b32 	%r<12>;
	.reg .b64 	%rd<5>;

	ld.param.u64 	%rd1, [_Z7myGEMM1PKfS0_Pf_param_2];
	mov.u32 	%r1, %tid.x;
	mov.u32 	%r2, %ctaid.x;
	mov.u32 	%r3, %ntid.x;
	mad.lo.s32 	%r4, %r2, %r3, %r1;
	mov.u32 	%r5, %tid.y;
	mov.u32 	%r6, %ctaid.y;
	mov.u32 	%r7, %ntid.y;
	mad.lo.s32 	%r8, %r6, %r7, %r5;
	cvta.to.global.u64 	%rd2, %rd1;
	shl.b32 	%r9, %r8, 4;
	add.s32 	%r10, %r9, %r4;
	mul.wide.s32 	%rd3, %r10, 4;
	add.s64 	%rd4, %rd2, %rd3;
	mov.b32 	%r11, 1065353216;
	st.global.u32 	[%rd4], %r11;
	ret;

}


// ===== COMPILED SASS (sm_100) =====

	.target	sm_100

	.elftype	@"ET_EXEC"


//--------------------- .note.nv.tkinfo           --------------------------
	.section	.note.nv.tkinfo,"",@"SHT_NOTE"
	.sectionflags	@"SHF_NOTE_NV_TKINFO"
	.tkinfo
        /*0018*/ 	.word	0x00000002
        /*0030*/ 	.string	""
        /*0030*/ 	.string	"ptxas"
        /*0030*/ 	.string	"Cuda compilation tools, release 13.0, V13.0.88"
        /*0030*/ 	.string	"Build cuda_13.0.r13.0/compiler.36424714_0"
        /*0030*/ 	.string	"-arch sm_100 -m 64 "



//--------------------- .note.nv.cuinfo           --------------------------
	.section	.note.nv.cuinfo,"",@"SHT_NOTE"
	.sectionflags	@"SHF_NOTE_NV_CUINFO"
        /*0018*/ 	.short	0x0002
        /*001a*/ 	.short	0x0064
        /*001c*/ 	.short	0x0082
	.zero		2


//--------------------- .nv.info                  --------------------------
	.section	.nv.info,"",@"SHT_CUDA_INFO"
	.align	4


	//----- nvinfo : EIATTR_REGCOUNT
	.align		4
        /*0000*/ 	.byte	0x04, 0x2f
        /*0002*/ 	.short	(.L_1 - .L_0)
	.align		4
.L_0:
        /*0004*/ 	.word	index@(_Z7myGEMM1PKfS0_Pf)
        /*0008*/ 	.word	0x0000000a


	//----- nvinfo : EIATTR_FRAME_SIZE
	.align		4
.L_1:
        /*000c*/ 	.byte	0x04, 0x11
        /*000e*/ 	.short	(.L_3 - .L_2)
	.align		4
.L_2:
        /*0010*/ 	.word	index@(_Z7myGEMM1PKfS0_Pf)
        /*0014*/ 	.word	0x00000000


	//----- nvinfo : EIATTR_MIN_STACK_SIZE
	.align		4
.L_3:
        /*0018*/ 	.byte	0x04, 0x12
        /*001a*/ 	.short	(.L_5 - .L_4)
	.align		4
.L_4:
        /*001c*/ 	.word	index@(_Z7myGEMM1PKfS0_Pf)
        /*0020*/ 	.word	0x00000000
.L_5:


//--------------------- .nv.compat                --------------------------
	.section	.nv.compat,"",@"SHT_CUDA_COMPAT_INFO"
	.align	4
        /*0000*/ 	.byte	0x02, 0x09, 0x00, 0x00, 0x02, 0x02, 0x01, 0x00, 0x02, 0x05, 0x05, 0x00, 0x03, 0x07, 0x01, 0x01
        /*0010*/ 	.byte	0x02, 0x03, 0x00, 0x00, 0x02, 0x06, 0x01, 0x00, 0x04, 0x0b, 0x08, 0x00, 0x09, 0x00, 0x00, 0x00
        /*0020*/ 	.byte	0x00, 0x00, 0x00, 0x00


//--------------------- .nv.info._Z7myGEMM1PKfS0_Pf --------------------------
	.section	.nv.info._Z7myGEMM1PKfS0_Pf,"",@"SHT_CUDA_INFO"
	.sectionflags	@""
	.align	4


	//----- nvinfo : EIATTR_CUDA_API_VERSION
	.align		4
        /*0000*/ 	.byte	0x04, 0x37
        /*0002*/ 	.short	(.L_7 - .L_6)
.L_6:
        /*0004*/ 	.word	0x00000082


	//----- nvinfo : EIATTR_KPARAM_INFO
	.align		4
.L_7:
        /*0008*/ 	.byte	0x04, 0x17
        /*000a*/ 	.short	(.L_9 - .L_8)
.L_8:
        /*000c*/ 	.word	0x00000000
        /*0010*/ 	.short	0x0002
        /*0012*/ 	.short	0x0010
        /*0014*/ 	.byte	0x00, 0xf5, 0x21, 0x00


	//----- nvinfo : EIATTR_KPARAM_INFO
	.align		4
.L_9:
        /*0018*/ 	.byte	0x04, 0x17
        /*001a*/ 	.short	(.L_11 - .L_10)
.L_10:
        /*001c*/ 	.word	0x00000000
        /*0020*/ 	.short	0x0001
        /*0022*/ 	.short	0x0008
        /*0024*/ 	.byte	0x00, 0xf5, 0x21, 0x00


	//----- nvinfo : EIATTR_KPARAM_INFO
	.align		4
.L_11:
        /*0028*/ 	.byte	0x04, 0x17
        /*002a*/ 	.short	(.L_13 - .L_12)
.L_12:
        /*002c*/ 	.word	0x00000000
        /*0030*/ 	.short	0x0000
        /*0032*/ 	.short	0x0000
        /*0034*/ 	.byte	0x00, 0xf5, 0x21, 0x00


	//----- nvinfo : EIATTR_SPARSE_MMA_MASK
	.align		4
.L_13:
        /*0038*/ 	.byte	0x03, 0x50
        /*003a*/ 	.short	0x0000


	//----- nvinfo : EIATTR_MAXREG_COUNT
	.align		4
        /*003c*/ 	.byte	0x03, 0x1b
        /*003e*/ 	.short	0x00ff


	//----- nvinfo : EIATTR_MERCURY_ISA_VERSION
	.align		4
        /*0040*/ 	.byte	0x03, 0x5f
        /*0042*/ 	.short	0x0101


	//----- nvinfo : EIATTR_VRC_CTA_INIT_COUNT
	.align		4
        /*0044*/ 	.byte	0x02, 0x4a
	.zero		1
	.zero		1


	//----- nvinfo : EIATTR_EXIT_INSTR_OFFSETS
	.align		4
        /*0048*/ 	.byte	0x04, 0x1c
        /*004a*/ 	.short	(.L_15 - .L_14)


	//   ....[0]....
.L_14:
        /*004c*/ 	.word	0x000000f0


	//----- nvinfo : EIATTR_CBANK_PARAM_SIZE
	.align		4
.L_15:
        /*0050*/ 	.byte	0x03, 0x19
        /*0052*/ 	.short	0x0018


	//----- nvinfo : EIATTR_PARAM_CBANK
	.align		4
        /*0054*/ 	.byte	0x04, 0x0a
        /*0056*/ 	.short	(.L_17 - .L_16)
	.align		4
.L_16:
        /*0058*/ 	.word	index@(.nv.constant0._Z7myGEMM1PKfS0_Pf)
        /*005c*/ 	.short	0x0380
        /*005e*/ 	.short	0x0018


	//----- nvinfo : EIATTR_SW_WAR
	.align		4
.L_17:
        /*0060*/ 	.byte	0x04, 0x36
        /*0062*/ 	.short	(.L_19 - .L_18)
.L_18:
        /*0064*/ 	.word	0x00000008
.L_19:


//--------------------- .nv.callgraph             --------------------------
	.section	.nv.callgraph,"",@"SHT_CUDA_CALLGRAPH"
	.align	4
	.sectionentsize	8
	.align		4
        /*0000*/ 	.word	0x00000000
	.align		4
        /*0004*/ 	.word	0xffffffff
	.align		4
        /*0008*/ 	.word	0x00000000
	.align		4
        /*000c*/ 	.word	0xfffffffe
	.align		4
        /*0010*/ 	.word	0x00000000
	.align		4
        /*0014*/ 	.word	0xfffffffd
	.align		4
        /*0018*/ 	.word	0x00000000
	.align		4
        /*001c*/ 	.word	0xfffffffc


//--------------------- .text._Z7myGEMM1PKfS0_Pf  --------------------------
	.section	.text._Z7myGEMM1PKfS0_Pf,"ax",@progbits
	.align	128
        .global         _Z7myGEMM1PKfS0_Pf
        .type           _Z7myGEMM1PKfS0_Pf,@function
        .size           _Z7myGEMM1PKfS0_Pf,(.L_x_1 - _Z7myGEMM1PKfS0_Pf)
        .other          _Z7myGEMM1PKfS0_Pf,@"STO_CUDA_ENTRY STV_DEFAULT"
_Z7myGEMM1PKfS0_Pf:
.text._Z7myGEMM1PKfS0_Pf:
[----:B------:R-:W-:Y:S01]  /*0000*/  LDC R1, c[0x0][0x37c] ;  /* 0x0000df00ff017b82 */ /* 0x000fe20000000800 */
[----:B------:R-:W0:Y:S07]  /*0010*/  S2R R0, SR_TID.X ;  /* 0x0000000000007919 */ /* 0x000e2e0000002100 */
[----:B------:R-:W0:Y:S01]  /*0020*/  S2UR UR6, SR_CTAID.X ;  /* 0x00000000000679c3 */ /* 0x000e220000002500 */
[----:B------:R-:W1:Y:S01]  /*0030*/  LDCU.64 UR4, c[0x0][0x358] ;  /* 0x00006b00ff0477ac */ /* 0x000e620008000a00 */
[----:B------:R-:W2:Y:S06]  /*0040*/  S2R R4, SR_TID.Y ;  /* 0x0000000000047919 */ /* 0x000eac0000002200 */
[----:B------:R-:W0:Y:S08]  /*0050*/  LDC R5, c[0x0][0x360] ;  /* 0x0000d800ff057b82 */ /* 0x000e300000000800 */
[----:B------:R-:W2:Y:S08]  /*0060*/  S2UR UR7, SR_CTAID.Y ;  /* 0x00000000000779c3 */ /* 0x000eb00000002600 */
[----:B------:R-:W2:Y:S08]  /*0070*/  LDC R7, c[0x0][0x364] ;  /* 0x0000d900ff077b82 */ /* 0x000eb00000000800 */
[----:B------:R-:W3:Y:S01]  /*0080*/  LDC.64 R2, c[0x0][0x390] ;  /* 0x0000e400ff027b82 */ /* 0x000ee20000000a00 */
[----:B0-----:R-:W-:-:S02]  /*0090*/  IMAD R0, R5, UR6, R0 ;  /* 0x0000000605007c24 */ /* 0x001fc4000f8e0200 */
[----:B--2---:R-:W-:Y:S02]  /*00a0*/  IMAD R5, R7, UR7, R4 ;  /* 0x0000000707057c24 */ /* 0x004fe4000f8e0204 */
[----:B------:R-:W-:-:S03]  /*00b0*/  HFMA2 R7, -RZ, RZ, 1.875, 0 ;  /* 0x3f800000ff077431 */ /* 0x000fc600000001ff */
[----:B------:R-:W-:-:S05]  /*00c0*/  LEA R5, R5, R0, 0x4 ;  /* 0x0000000005057211 */ /* 0x000fca00078e20ff */
[----:B---3--:R-:W-:-:S05]  /*00d0*/  IMAD.WIDE R2, R5, 0x4, R2 ;  /* 0x0000000405027825 */ /* 0x008fca00078e0202 */
[----:B-1----:R-:W-:Y:S01]  /*00e0*/  STG.E desc[UR4][R2.64], R7 ;  /* 0x0000000702007986 */ /* 0x002fe2000c101904 */
[----:B------:R-:W-:Y:S05]  /*00f0*/  EXIT ;  /* 0x000000000000794d */ /* 0x000fea0003800000 */
.L_x_0:
[----:B------:R-:W-:-:S00]  /*0100*/  BRA `(.L_x_0) ;  /* 0xfffffffc00fc7947 */ /* 0x000fc0000383ffff */
[----:B------:R-:W-:-:S00]  /*0110*/  NOP ;  /* 0x0000000000007918 */ /* 0x000fc00000000000 */
        /* <DEDUP_REMOVED lines=14> */
.L_x_1:


//--------------------- .nv.shared.reserved.0     --------------------------
	.section	.nv.shared.reserved.0,"aw",@nobits
	.weak		__nv_reservedSMEM_offset_0_alias
	.size		__nv_reservedSMEM_offset_0_alias, 0, 64
	.other		__nv_reservedSMEM_offset_0_alias,@"STO_CUDA_RESERVED_SHARED STV_DEFAULT"
__nv_reservedSMEM_offset_0_alias:
	.zero		0
	.zero		64


//--------------------- .nv.constant0._Z7myGEMM1PKfS0_Pf --------------------------
	.section	.nv.constant0._Z7myGEMM1PKfS0_Pf,"a",@progbits
	.sectionflags	@""
	.align	4
.nv.constant0._Z7myGEMM1PKfS0_Pf:
	.zero		920


//--------------------- SYMBOLS --------------------------

	.type		.nv.reservedSmem.offset0,@object
	.size		.nv.reservedSmem.offset0,0x4
